//
// Generated by NVIDIA NVVM Compiler
//
// Compiler Build ID: CL-36424714
// Cuda compilation tools, release 13.0, V13.0.88
// Based on NVVM 20.0.0
//

.version 9.0
.target sm_100
.address_size 64

	// .globl	Mandelbrot0_sm10

.visible .entry Mandelbrot0_sm10(
	.param .u64 .ptr .align 1 Mandelbrot0_sm10_param_0,
	.param .u32 Mandelbrot0_sm10_param_1,
	.param .u32 Mandelbrot0_sm10_param_2,
	.param .u32 Mandelbrot0_sm10_param_3,
	.param .f32 Mandelbrot0_sm10_param_4,
	.param .f32 Mandelbrot0_sm10_param_5,
	.param .f32 Mandelbrot0_sm10_param_6
)
{
	.reg .pred 	%p<10>;
	.reg .b32 	%r<23>;
	.reg .b32 	%f<29>;
	.reg .b64 	%rd<5>;

	ld.param.u64 	%rd1, [Mandelbrot0_sm10_param_0];
	ld.param.u32 	%r7, [Mandelbrot0_sm10_param_1];
	ld.param.u32 	%r9, [Mandelbrot0_sm10_param_2];
	ld.param.u32 	%r8, [Mandelbrot0_sm10_param_3];
	ld.param.f32 	%f13, [Mandelbrot0_sm10_param_4];
	ld.param.f32 	%f14, [Mandelbrot0_sm10_param_5];
	ld.param.f32 	%f15, [Mandelbrot0_sm10_param_6];
	mov.u32 	%r11, %ntid.x;
	mov.u32 	%r12, %ctaid.x;
	mov.u32 	%r13, %tid.x;
	mad.lo.s32 	%r1, %r11, %r12, %r13;
	mov.u32 	%r14, %ntid.y;
	mov.u32 	%r15, %ctaid.y;
	mov.u32 	%r16, %tid.y;
	mad.lo.s32 	%r17, %r14, %r15, %r16;
	setp.ge.s32 	%p1, %r1, %r7;
	setp.ge.s32 	%p2, %r17, %r9;
	or.pred  	%p3, %p1, %p2;
	@%p3 bra 	$L__BB0_5;
	cvt.rn.f32.s32 	%f16, %r1;
	cvt.rn.f32.u32 	%f17, %r17;
	mul.f32 	%f18, %f15, %f17;
	sub.f32 	%f1, %f14, %f18;
	fma.rn.f32 	%f2, %f15, %f16, %f13;
	mul.f32 	%f26, %f1, %f1;
	mul.f32 	%f25, %f2, %f2;
	add.s32 	%r22, %r8, -1;
	setp.eq.s32 	%p4, %r22, 0;
	add.f32 	%f19, %f26, %f25;
	setp.geu.f32 	%p5, %f19, 0f40800000;
	or.pred  	%p6, %p4, %p5;
	@%p6 bra 	$L__BB0_4;
	mov.f32 	%f27, %f2;
	mov.f32 	%f28, %f1;
$L__BB0_3:
	mul.f32 	%f21, %f28, %f27;
	fma.rn.f32 	%f28, %f21, 0f40000000, %f1;
	sub.f32 	%f22, %f25, %f26;
	add.f32 	%f27, %f2, %f22;
	mul.f32 	%f26, %f28, %f28;
	mul.f32 	%f25, %f27, %f27;
	add.s32 	%r22, %r22, -1;
	setp.ne.s32 	%p7, %r22, 0;
	add.f32 	%f23, %f26, %f25;
	setp.lt.f32 	%p8, %f23, 0f40800000;
	and.pred  	%p9, %p7, %p8;
	@%p9 bra 	$L__BB0_3;
$L__BB0_4:
	max.s32 	%r18, %r22, 0;
	sub.s32 	%r19, %r8, %r18;
	mad.lo.s32 	%r20, %r7, %r17, %r1;
	cvta.to.global.u64 	%rd2, %rd1;
	mul.wide.s32 	%rd3, %r20, 4;
	add.s64 	%rd4, %rd2, %rd3;
	st.global.u32 	[%rd4], %r19;
$L__BB0_5:
	ret;

}


// ===== COMPILED SASS (sm_100) =====

	.target	sm_100

	.elftype	@"ET_EXEC"


//--------------------- .note.nv.tkinfo           --------------------------
	.section	.note.nv.tkinfo,"",@"SHT_NOTE"
	.sectionflags	@"SHF_NOTE_NV_TKINFO"
	.tkinfo
        /*0018*/ 	.word	0x00000002
        /*0030*/ 	.string	""
        /*0030*/ 	.string	"ptxas"
        /*0030*/ 	.string	"Cuda compilation tools, release 13.0, V13.0.88"
        /*0030*/ 	.string	"Build cuda_13.0.r13.0/compiler.36424714_0"
        /*0030*/ 	.string	"-arch sm_100 -m 64 "



//--------------------- .note.nv.cuinfo           --------------------------
	.section	.note.nv.cuinfo,"",@"SHT_NOTE"
	.sectionflags	@"SHF_NOTE_NV_CUINFO"
        /*0018*/ 	.short	0x0002
        /*001a*/ 	.short	0x0064
        /*001c*/ 	.short	0x0082
	.zero		2


//--------------------- .nv.info                  --------------------------
	.section	.nv.info,"",@"SHT_CUDA_INFO"
	.align	4


	//----- nvinfo : EIATTR_REGCOUNT
	.align		4
        /*0000*/ 	.byte	0x04, 0x2f
        /*0002*/ 	.short	(.L_1 - .L_0)
	.align		4
.L_0:
        /*0004*/ 	.word	index@(Mandelbrot0_sm10)
        /*0008*/ 	.word	0x0000000f


	//----- nvinfo : EIATTR_FRAME_SIZE
	.align		4
.L_1:
        /*000c*/ 	.byte	0x04, 0x11
        /*000e*/ 	.short	(.L_3 - .L_2)
	.align		4
.L_2:
        /*0010*/ 	.word	index@(Mandelbrot0_sm10)
        /*0014*/ 	.word	0x00000000


	//----- nvinfo : EIATTR_MIN_STACK_SIZE
	.align		4
.L_3:
        /*0018*/ 	.byte	0x04, 0x12
        /*001a*/ 	.short	(.L_5 - .L_4)
	.align		4
.L_4:
        /*001c*/ 	.word	index@(Mandelbrot0_sm10)
        /*0020*/ 	.word	0x00000000
.L_5:


//--------------------- .nv.compat                --------------------------
	.section	.nv.compat,"",@"SHT_CUDA_COMPAT_INFO"
	.align	4
        /*0000*/ 	.byte	0x02, 0x09, 0x00, 0x00, 0x02, 0x02, 0x01, 0x00, 0x02, 0x05, 0x05, 0x00, 0x03, 0x07, 0x01, 0x01
        /*0010*/ 	.byte	0x02, 0x03, 0x00, 0x00, 0x02, 0x06, 0x01, 0x00, 0x04, 0x0b, 0x08, 0x00, 0x01, 0x00, 0x00, 0x00
        /*0020*/ 	.byte	0x00, 0x00, 0x00, 0x00


//--------------------- .nv.info.Mandelbrot0_sm10 --------------------------
	.section	.nv.info.Mandelbrot0_sm10,"",@"SHT_CUDA_INFO"
	.sectionflags	@""
	.align	4


	//----- nvinfo : EIATTR_CUDA_API_VERSION
	.align		4
        /*0000*/ 	.byte	0x04, 0x37
        /*0002*/ 	.short	(.L_7 - .L_6)
.L_6:
        /*0004*/ 	.word	0x00000082


	//----- nvinfo : EIATTR_KPARAM_INFO
	.align		4
.L_7:
        /*0008*/ 	.byte	0x04, 0x17
        /*000a*/ 	.short	(.L_9 - .L_8)
.L_8:
        /*000c*/ 	.word	0x00000000
        /*0010*/ 	.short	0x0006
        /*0012*/ 	.short	0x001c
        /*0014*/ 	.byte	0x00, 0xf0, 0x11, 0x00


	//----- nvinfo : EIATTR_KPARAM_INFO
	.align		4
.L_9:
        /*0018*/ 	.byte	0x04, 0x17
        /*001a*/ 	.short	(.L_11 - .L_10)
.L_10:
        /*001c*/ 	.word	0x00000000
        /*0020*/ 	.short	0x0005
        /*0022*/ 	.short	0x0018
        /*0024*/ 	.byte	0x00, 0xf0, 0x11, 0x00


	//----- nvinfo : EIATTR_KPARAM_INFO
	.align		4
.L_11:
        /*0028*/ 	.byte	0x04, 0x17
        /*002a*/ 	.short	(.L_13 - .L_12)
.L_12:
        /*002c*/ 	.word	0x00000000
        /*0030*/ 	.short	0x0004
        /*0032*/ 	.short	0x0014
        /*0034*/ 	.byte	0x00, 0xf0, 0x11, 0x00


	//----- nvinfo : EIATTR_KPARAM_INFO
	.align		4
.L_13:
        /*0038*/ 	.byte	0x04, 0x17
        /*003a*/ 	.short	(.L_15 - .L_14)
.L_14:
        /*003c*/ 	.word	0x00000000
        /*0040*/ 	.short	0x0003
        /*0042*/ 	.short	0x0010
        /*0044*/ 	.byte	0x00, 0xf0, 0x11, 0x00


	//----- nvinfo : EIATTR_KPARAM_INFO
	.align		4
.L_15:
        /*0048*/ 	.byte	0x04, 0x17
        /*004a*/ 	.short	(.L_17 - .L_16)
.L_16:
        /*004c*/ 	.word	0x00000000
        /*0050*/ 	.short	0x0002
        /*0052*/ 	.short	0x000c
        /*0054*/ 	.byte	0x00, 0xf0, 0x11, 0x00


	//----- nvinfo : EIATTR_KPARAM_INFO
	.align		4
.L_17:
        /*0058*/ 	.byte	0x04, 0x17
        /*005a*/ 	.short	(.L_19 - .L_18)
.L_18:
        /*005c*/ 	.word	0x00000000
        /*0060*/ 	.short	0x0001
        /*0062*/ 	.short	0x0008
        /*0064*/ 	.byte	0x00, 0xf0, 0x11, 0x00


	//----- nvinfo : EIATTR_KPARAM_INFO
	.align		4
.L_19:
        /*0068*/ 	.byte	0x04, 0x17
        /*006a*/ 	.short	(.L_21 - .L_20)
.L_20:
        /*006c*/ 	.word	0x00000000
        /*0070*/ 	.short	0x0000
        /*0072*/ 	.short	0x0000
        /*0074*/ 	.byte	0x00, 0xf5, 0x21, 0x00


	//----- nvinfo : EIATTR_SPARSE_MMA_MASK
	.align		4
.L_21:
        /*0078*/ 	.byte	0x03, 0x50
        /*007a*/ 	.short	0x0000


	//----- nvinfo : EIATTR_MAXREG_COUNT
	.align		4
        /*007c*/ 	.byte	0x03, 0x1b
        /*007e*/ 	.short	0x00ff


	//----- nvinfo : EIATTR_MERCURY_ISA_VERSION
	.align		4
        /*0080*/ 	.byte	0x03, 0x5f
        /*0082*/ 	.short	0x0101


	//----- nvinfo : EIATTR_VRC_CTA_INIT_COUNT
	.align		4
        /*0084*/ 	.byte	0x02, 0x4a
	.zero		1
	.zero		1


	//----- nvinfo : EIATTR_EXIT_INSTR_OFFSETS
	.align		4
        /*0088*/ 	.byte	0x04, 0x1c
        /*008a*/ 	.short	(.L_23 - .L_22)


	//   ....[0]....
.L_22:
        /*008c*/ 	.word	0x000000c0


	//   ....[1]....
        /*0090*/ 	.word	0x00000300


	//----- nvinfo : EIATTR_CRS_STACK_SIZE
	.align		4
.L_23:
        /*0094*/ 	.byte	0x04, 0x1e
        /*0096*/ 	.short	(.L_25 - .L_24)
.L_24:
        /*0098*/ 	.word	0x00000000


	//----- nvinfo : EIATTR_CBANK_PARAM_SIZE
	.align		4
.L_25:
        /*009c*/ 	.byte	0x03, 0x19
        /*009e*/ 	.short	0x0020


	//----- nvinfo : EIATTR_PARAM_CBANK
	.align		4
        /*00a0*/ 	.byte	0x04, 0x0a
        /*00a2*/ 	.short	(.L_27 - .L_26)
	.align		4
.L_26:
        /*00a4*/ 	.word	index@(.nv.constant0.Mandelbrot0_sm10)
        /*00a8*/ 	.short	0x0380
        /*00aa*/ 	.short	0x0020


	//----- nvinfo : EIATTR_SW_WAR
	.align		4
.L_27:
        /*00ac*/ 	.byte	0x04, 0x36
        /*00ae*/ 	.short	(.L_29 - .L_28)
.L_28:
        /*00b0*/ 	.word	0x00000008
.L_29:


//--------------------- .nv.callgraph             --------------------------
	.section	.nv.callgraph,"",@"SHT_CUDA_CALLGRAPH"
	.align	4
	.sectionentsize	8
	.align		4
        /*0000*/ 	.word	0x00000000
	.align		4
        /*0004*/ 	.word	0xffffffff
	.align		4
        /*0008*/ 	.word	0x00000000
	.align		4
        /*000c*/ 	.word	0xfffffffe
	.align		4
        /*0010*/ 	.word	0x00000000
	.align		4
        /*0014*/ 	.word	0xfffffffd
	.align		4
        /*0018*/ 	.word	0x00000000
	.align		4
        /*001c*/ 	.word	0xfffffffc


//--------------------- .text.Mandelbrot0_sm10    --------------------------
	.section	.text.Mandelbrot0_sm10,"ax",@progbits
	.align	128
        .global         Mandelbrot0_sm10
        .type           Mandelbrot0_sm10,@function
        .size           Mandelbrot0_sm10,(.L_x_4 - Mandelbrot0_sm10)
        .other          Mandelbrot0_sm10,@"STO_CUDA_ENTRY STV_DEFAULT"
Mandelbrot0_sm10:
.text.Mandelbrot0_sm10:
[----:B------:R-:W-:Y:S01]  /*0000*/  LDC R1, c[0x0][0x37c] ;  /* 0x0000df00ff017b82 */ /* 0x000fe20000000800 */
[----:B------:R-:W0:Y:S01]  /*0010*/  S2R R7, SR_CTAID.Y ;  /* 0x0000000000077919 */ /* 0x000e220000002600 */
[----:B------:R-:W1:Y:S01]  /*0020*/  LDCU UR4, c[0x0][0x360] ;  /* 0x00006c00ff0477ac */ /* 0x000e620008000800 */
[----:B------:R-:W0:Y:S01]  /*0030*/  S2R R2, SR_TID.Y ;  /* 0x0000000000027919 */ /* 0x000e220000002200 */
[----:B------:R-:W0:Y:S01]  /*0040*/  LDCU UR5, c[0x0][0x364] ;  /* 0x00006c80ff0577ac */ /* 0x000e220008000800 */
[----:B------:R-:W1:Y:S01]  /*0050*/  S2R R0, SR_CTAID.X ;  /* 0x0000000000007919 */ /* 0x000e620000002500 */
[----:B------:R-:W2:Y:S01]  /*0060*/  LDCU.64 UR6, c[0x0][0x388] ;  /* 0x00007100ff0677ac */ /* 0x000ea20008000a00 */
[----:B------:R-:W1:Y:S01]  /*0070*/  S2R R3, SR_TID.X ;  /* 0x0000000000037919 */ /* 0x000e620000002100 */
[----:B0-----:R-:W-:-:S05]  /*0080*/  IMAD R7, R7, UR5, R2 ;  /* 0x0000000507077c24 */ /* 0x001fca000f8e0202 */
[----:B--2---:R-:W-:Y:S01]  /*0090*/  ISETP.GE.AND P0, PT, R7, UR7, PT ;  /* 0x0000000707007c0c */ /* 0x004fe2000bf06270 */
[----:B-1----:R-:W-:-:S05]  /*00a0*/  IMAD R0, R0, UR4, R3 ;  /* 0x0000000400007c24 */ /* 0x002fca000f8e0203 */
[----:B------:R-:W-:-:S13]  /*00b0*/  ISETP.GE.OR P0, PT, R0, UR6, P0 ;  /* 0x0000000600007c0c */ /* 0x000fda0008706670 */
[----:B------:R-:W-:Y:S05]  /*00c0*/  @P0 EXIT ;  /* 0x000000000000094d */ /* 0x000fea0003800000 */
[----:B------:R-:W0:Y:S01]  /*00d0*/  LDC.64 R8, c[0x0][0x398] ;  /* 0x0000e600ff087b82 */ /* 0x000e220000000a00 */
[----:B------:R-:W-:Y:S01]  /*00e0*/  I2FP.F32.U32 R5, R7 ;  /* 0x0000000700057245 */ /* 0x000fe20000201000 */
[----:B------:R-:W1:Y:S01]  /*00f0*/  LDCU.64 UR4, c[0x0][0x358] ;  /* 0x00006b00ff0477ac */ /* 0x000e620008000a00 */
[----:B------:R-:W-:Y:S01]  /*0100*/  I2FP.F32.S32 R4, R0 ;  /* 0x0000000000047245 */ /* 0x000fe20000201400 */
[----:B------:R-:W-:Y:S01]  /*0110*/  BSSY.RECONVERGENT B0, `(.L_x_0) ;  /* 0x000001a000007945 */ /* 0x000fe20003800200 */
[----:B------:R-:W-:-:S03]  /*0120*/  IMAD R11, R7, UR6, R0 ;  /* 0x00000006070b7c24 */ /* 0x000fc6000f8e0200 */
[----:B------:R-:W2:Y:S01]  /*0130*/  LDC.64 R2, c[0x0][0x390] ;  /* 0x0000e400ff027b82 */ /* 0x000ea20000000a00 */
[----:B0-----:R-:W-:-:S04]  /*0140*/  FFMA R6, -R5, R9, R8 ;  /* 0x0000000905067223 */ /* 0x001fc80000000108 */
[----:B------:R-:W-:Y:S01]  /*0150*/  FMUL R8, R6, R6 ;  /* 0x0000000606087220 */ /* 0x000fe20000400000 */
[----:B--2---:R-:W-:Y:S02]  /*0160*/  FFMA R3, R4, R9, R3 ;  /* 0x0000000904037223 */ /* 0x004fe40000000003 */
[----:B------:R-:W0:Y:S02]  /*0170*/  LDC.64 R4, c[0x0][0x380] ;  /* 0x0000e000ff047b82 */ /* 0x000e240000000a00 */
[----:B------:R-:W-:-:S04]  /*0180*/  FMUL R9, R3, R3 ;  /* 0x0000000303097220 */ /* 0x000fc80000400000 */
[----:B------:R-:W-:-:S05]  /*0190*/  FADD R10, R8, R9 ;  /* 0x00000009080a7221 */ /* 0x000fca0000000000 */
[----:B------:R-:W-:Y:S02]  /*01a0*/  FSETP.GEU.AND P0, PT, R10, 4, PT ;  /* 0x408000000a00780b */ /* 0x000fe40003f0e000 */
[----:B------:R-:W-:-:S04]  /*01b0*/  IADD3 R10, PT, PT, R2, -0x1, RZ ;  /* 0xffffffff020a7810 */ /* 0x000fc80007ffe0ff */
[----:B------:R-:W-:-:S13]  /*01c0*/  ISETP.EQ.OR P0, PT, R10, RZ, P0 ;  /* 0x000000ff0a00720c */ /* 0x000fda0000702670 */
[----:B-1----:R-:W-:Y:S05]  /*01d0*/  @P0 BRA `(.L_x_1) ;  /* 0x0000000000340947 */ /* 0x002fea0003800000 */
[----:B------:R-:W-:Y:S02]  /*01e0*/  MOV R0, R3 ;  /* 0x0000000300007202 */ /* 0x000fe40000000f00 */
[----:B------:R-:W-:-:S07]  /*01f0*/  MOV R7, R6 ;  /* 0x0000000600077202 */ /* 0x000fce0000000f00 */
.L_x_2:
[----:B------:R-:W-:Y:S01]  /*0200*/  FMUL R7, R7, R0 ;  /* 0x0000000007077220 */ /* 0x000fe20000400000 */
[----:B------:R-:W-:Y:S01]  /*0210*/  FADD R0, R9, -R8 ;  /* 0x8000000809007221 */ /* 0x000fe20000000000 */
[----:B------:R-:W-:Y:S02]  /*0220*/  IADD3 R10, PT, PT, R10, -0x1, RZ ;  /* 0xffffffff0a0a7810 */ /* 0x000fe40007ffe0ff */
[----:B------:R-:W-:Y:S01]  /*0230*/  FFMA R7, R7, 2, R6 ;  /* 0x4000000007077823 */ /* 0x000fe20000000006 */
[----:B------:R-:W-:Y:S01]  /*0240*/  FADD R0, R3, R0 ;  /* 0x0000000003007221 */ /* 0x000fe20000000000 */
[----:B------:R-:W-:Y:S02]  /*0250*/  ISETP.NE.AND P0, PT, R10, RZ, PT ;  /* 0x000000ff0a00720c */ /* 0x000fe40003f05270 */
[----:B------:R-:W-:Y:S01]  /*0260*/  FMUL R8, R7, R7 ;  /* 0x0000000707087220 */ /* 0x000fe20000400000 */
[----:B------:R-:W-:-:S04]  /*0270*/  FMUL R9, R0, R0 ;  /* 0x0000000000097220 */ /* 0x000fc80000400000 */
[----:B------:R-:W-:-:S05]  /*0280*/  FADD R12, R8, R9 ;  /* 0x00000009080c7221 */ /* 0x000fca0000000000 */
[----:B------:R-:W-:-:S13]  /*0290*/  FSETP.LT.AND P1, PT, R12, 4, PT ;  /* 0x408000000c00780b */ /* 0x000fda0003f21000 */
[----:B------:R-:W-:Y:S05]  /*02a0*/  @P0 BRA P1, `(.L_x_2) ;  /* 0xfffffffc00d40947 */ /* 0x000fea000083ffff */
.L_x_1:
[----:B------:R-:W-:Y:S05]  /*02b0*/  BSYNC.RECONVERGENT B0 ;  /* 0x0000000000007941 */ /* 0x000fea0003800200 */
.L_x_0:
[----:B------:R-:W-:Y:S01]  /*02c0*/  VIMNMX R3, PT, PT, RZ, R10, !PT ;  /* 0x0000000aff037248 */ /* 0x000fe20007fe0100 */
[----:B0-----:R-:W-:-:S03]  /*02d0*/  IMAD.WIDE R4, R11, 0x4, R4 ;  /* 0x000000040b047825 */ /* 0x001fc600078e0204 */
[----:B------:R-:W-:-:S05]  /*02e0*/  IADD3 R3, PT, PT, -R3, R2, RZ ;  /* 0x0000000203037210 */ /* 0x000fca0007ffe1ff */
[----:B------:R-:W-:Y:S01]  /*02f0*/  STG.E desc[UR4][R4.64], R3 ;  /* 0x0000000304007986 */ /* 0x000fe2000c101904 */
[----:B------:R-:W-:Y:S05]  /*0300*/  EXIT ;  /* 0x000000000000794d */ /* 0x000fea0003800000 */
.L_x_3:
[----:B------:R-:W-:-:S00]  /*0310*/  BRA `(.L_x_3) ;  /* 0xfffffffc00fc7947 */ /* 0x000fc0000383ffff */
[----:B------:R-:W-:-:S00]  /*0320*/  NOP ;  /* 0x0000000000007918 */ /* 0x000fc00000000000 */
        /* <DEDUP_REMOVED lines=13> */
.L_x_4:


//--------------------- .nv.shared.reserved.0     --------------------------
	.section	.nv.shared.reserved.0,"aw",@nobits
	.weak		__nv_reservedSMEM_offset_0_alias
	.size		__nv_reservedSMEM_offset_0_alias, 0, 64
	.other		__nv_reservedSMEM_offset_0_alias,@"STO_CUDA_RESERVED_SHARED STV_DEFAULT"
__nv_reservedSMEM_offset_0_alias:
	.zero		0
	.zero		64


//--------------------- .nv.constant0.Mandelbrot0_sm10 --------------------------
	.section	.nv.constant0.Mandelbrot0_sm10,"a",@progbits
	.sectionflags	@""
	.align	4
.nv.constant0.Mandelbrot0_sm10:
	.zero		928


//--------------------- SYMBOLS --------------------------

	.type		.nv.reservedSmem.offset0,@object
	.size		.nv.reservedSmem.offset0,0x4
